//
// Generated by NVIDIA NVVM Compiler
//
// Compiler Build ID: CL-36424714
// Cuda compilation tools, release 13.0, V13.0.88
// Based on NVVM 20.0.0
//

.version 9.0
.target sm_100
.address_size 64

	// .globl	_Z12simpleKernelPii

.visible .entry _Z12simpleKernelPii(
	.param .u64 .ptr .align 1 _Z12simpleKernelPii_param_0,
	.param .u32 _Z12simpleKernelPii_param_1
)
{
	.reg .b32 	%r<5>;
	.reg .b64 	%rd<5>;

	ld.param.u64 	%rd1, [_Z12simpleKernelPii_param_0];
	ld.param.u32 	%r1, [_Z12simpleKernelPii_param_1];
	cvta.to.global.u64 	%rd2, %rd1;
	mov.u32 	%r2, %tid.x;
	mov.u32 	%r3, %ctaid.x;
	mad.lo.s32 	%r4, %r1, %r2, %r3;
	mul.wide.u32 	%rd3, %r2, 4;
	add.s64 	%rd4, %rd2, %rd3;
	st.global.u32 	[%rd4], %r4;
	ret;

}


// ===== COMPILED SASS (sm_100) =====

	.target	sm_100

	.elftype	@"ET_EXEC"


//--------------------- .note.nv.tkinfo           --------------------------
	.section	.note.nv.tkinfo,"",@"SHT_NOTE"
	.sectionflags	@"SHF_NOTE_NV_TKINFO"
	.tkinfo
        /*0018*/ 	.word	0x00000002
        /*0030*/ 	.string	""
        /*0030*/ 	.string	"ptxas"
        /*0030*/ 	.string	"Cuda compilation tools, release 13.0, V13.0.88"
        /*0030*/ 	.string	"Build cuda_13.0.r13.0/compiler.36424714_0"
        /*0030*/ 	.string	"-arch sm_100 -m 64 "



//--------------------- .note.nv.cuinfo           --------------------------
	.section	.note.nv.cuinfo,"",@"SHT_NOTE"
	.sectionflags	@"SHF_NOTE_NV_CUINFO"
        /*0018*/ 	.short	0x0002
        /*001a*/ 	.short	0x0064
        /*001c*/ 	.short	0x0082
	.zero		2


//--------------------- .nv.info                  --------------------------
	.section	.nv.info,"",@"SHT_CUDA_INFO"
	.align	4


	//----- nvinfo : EIATTR_REGCOUNT
	.align		4
        /*0000*/ 	.byte	0x04, 0x2f
        /*0002*/ 	.short	(.L_1 - .L_0)
	.align		4
.L_0:
        /*0004*/ 	.word	index@(_Z12simpleKernelPii)
        /*0008*/ 	.word	0x0000000a


	//----- nvinfo : EIATTR_FRAME_SIZE
	.align		4
.L_1:
        /*000c*/ 	.byte	0x04, 0x11
        /*000e*/ 	.short	(.L_3 - .L_2)
	.align		4
.L_2:
        /*0010*/ 	.word	index@(_Z12simpleKernelPii)
        /*0014*/ 	.word	0x00000000


	//----- nvinfo : EIATTR_MIN_STACK_SIZE
	.align		4
.L_3:
        /*0018*/ 	.byte	0x04, 0x12
        /*001a*/ 	.short	(.L_5 - .L_4)
	.align		4
.L_4:
        /*001c*/ 	.word	index@(_Z12simpleKernelPii)
        /*0020*/ 	.word	0x00000000
.L_5:


//--------------------- .nv.compat                --------------------------
	.section	.nv.compat,"",@"SHT_CUDA_COMPAT_INFO"
	.align	4
        /*0000*/ 	.byte	0x02, 0x09, 0x00, 0x00, 0x02, 0x02, 0x01, 0x00, 0x02, 0x05, 0x05, 0x00, 0x03, 0x07, 0x01, 0x01
        /*0010*/ 	.byte	0x02, 0x03, 0x00, 0x00, 0x02, 0x06, 0x01, 0x00, 0x04, 0x0b, 0x08, 0x00, 0x09, 0x00, 0x00, 0x00
        /*0020*/ 	.byte	0x00, 0x00, 0x00, 0x00


//--------------------- .nv.info._Z12simpleKernelPii --------------------------
	.section	.nv.info._Z12simpleKernelPii,"",@"SHT_CUDA_INFO"
	.sectionflags	@""
	.align	4


	//----- nvinfo : EIATTR_CUDA_API_VERSION
	.align		4
        /*0000*/ 	.byte	0x04, 0x37
        /*0002*/ 	.short	(.L_7 - .L_6)
.L_6:
        /*0004*/ 	.word	0x00000082


	//----- nvinfo : EIATTR_KPARAM_INFO
	.align		4
.L_7:
        /*0008*/ 	.byte	0x04, 0x17
        /*000a*/ 	.short	(.L_9 - .L_8)
.L_8:
        /*000c*/ 	.word	0x00000000
        /*0010*/ 	.short	0x0001
        /*0012*/ 	.short	0x0008
        /*0014*/ 	.byte	0x00, 0xf0, 0x11, 0x00


	//----- nvinfo : EIATTR_KPARAM_INFO
	.align		4
.L_9:
        /*0018*/ 	.byte	0x04, 0x17
        /*001a*/ 	.short	(.L_11 - .L_10)
.L_10:
        /*001c*/ 	.word	0x00000000
        /*0020*/ 	.short	0x0000
        /*0022*/ 	.short	0x0000
        /*0024*/ 	.byte	0x00, 0xf5, 0x21, 0x00


	//----- nvinfo : EIATTR_SPARSE_MMA_MASK
	.align		4
.L_11:
        /*0028*/ 	.byte	0x03, 0x50
        /*002a*/ 	.short	0x0000


	//----- nvinfo : EIATTR_MAXREG_COUNT
	.align		4
        /*002c*/ 	.byte	0x03, 0x1b
        /*002e*/ 	.short	0x00ff


	//----- nvinfo : EIATTR_MERCURY_ISA_VERSION
	.align		4
        /*0030*/ 	.byte	0x03, 0x5f
        /*0032*/ 	.short	0x0101


	//----- nvinfo : EIATTR_VRC_CTA_INIT_COUNT
	.align		4
        /*0034*/ 	.byte	0x02, 0x4a
	.zero		1
	.zero		1


	//----- nvinfo : EIATTR_EXIT_INSTR_OFFSETS
	.align		4
        /*0038*/ 	.byte	0x04, 0x1c
        /*003a*/ 	.short	(.L_13 - .L_12)


	//   ....[0]....
.L_12:
        /*003c*/ 	.word	0x00000090


	//----- nvinfo : EIATTR_CBANK_PARAM_SIZE
	.align		4
.L_13:
        /*0040*/ 	.byte	0x03, 0x19
        /*0042*/ 	.short	0x000c


	//----- nvinfo : EIATTR_PARAM_CBANK
	.align		4
        /*0044*/ 	.byte	0x04, 0x0a
        /*0046*/ 	.short	(.L_15 - .L_14)
	.align		4
.L_14:
        /*0048*/ 	.word	index@(.nv.constant0._Z12simpleKernelPii)
        /*004c*/ 	.short	0x0380
        /*004e*/ 	.short	0x000c


	//----- nvinfo : EIATTR_SW_WAR
	.align		4
.L_15:
        /*0050*/ 	.byte	0x04, 0x36
        /*0052*/ 	.short	(.L_17 - .L_16)
.L_16:
        /*0054*/ 	.word	0x00000008
.L_17:


//--------------------- .nv.callgraph             --------------------------
	.section	.nv.callgraph,"",@"SHT_CUDA_CALLGRAPH"
	.align	4
	.sectionentsize	8
	.align		4
        /*0000*/ 	.word	0x00000000
	.align		4
        /*0004*/ 	.word	0xffffffff
	.align		4
        /*0008*/ 	.word	0x00000000
	.align		4
        /*000c*/ 	.word	0xfffffffe
	.align		4
        /*0010*/ 	.word	0x00000000
	.align		4
        /*0014*/ 	.word	0xfffffffd
	.align		4
        /*0018*/ 	.word	0x00000000
	.align		4
        /*001c*/ 	.word	0xfffffffc


//--------------------- .text._Z12simpleKernelPii --------------------------
	.section	.text._Z12simpleKernelPii,"ax",@progbits
	.align	128
        .global         _Z12simpleKernelPii
        .type           _Z12simpleKernelPii,@function
        .size           _Z12simpleKernelPii,(.L_x_1 - _Z12simpleKernelPii)
        .other          _Z12simpleKernelPii,@"STO_CUDA_ENTRY STV_DEFAULT"
_Z12simpleKernelPii:
.text._Z12simpleKernelPii:
[----:B------:R-:W-:Y:S01]  /*0000*/  LDC R1, c[0x0][0x37c] ;  /* 0x0000df00ff017b82 */ /* 0x000fe20000000800 */
[----:B------:R-:W0:Y:S07]  /*0010*/  S2R R7, SR_TID.X ;  /* 0x0000000000077919 */ /* 0x000e2e0000002100 */
[----:B------:R-:W0:Y:S01]  /*0020*/  S2UR UR6, SR_CTAID.X ;  /* 0x00000000000679c3 */ /* 0x000e220000002500 */
[----:B------:R-:W1:Y:S07]  /*0030*/  LDCU.64 UR4, c[0x0][0x358] ;  /* 0x00006b00ff0477ac */ /* 0x000e6e0008000a00 */
[----:B------:R-:W0:Y:S08]  /*0040*/  LDC R0, c[0x0][0x388] ;  /* 0x0000e200ff007b82 */ /* 0x000e300000000800 */
[----:B------:R-:W2:Y:S01]  /*0050*/  LDC.64 R2, c[0x0][0x380] ;  /* 0x0000e000ff027b82 */ /* 0x000ea20000000a00 */
[----:B0-----:R-:W-:-:S02]  /*0060*/  IMAD R5, R7, R0, UR6 ;  /* 0x0000000607057e24 */ /* 0x001fc4000f8e0200 */
[----:B--2---:R-:W-:-:S05]  /*0070*/  IMAD.WIDE.U32 R2, R7, 0x4, R2 ;  /* 0x0000000407027825 */ /* 0x004fca00078e0002 */
[----:B-1----:R-:W-:Y:S01]  /*0080*/  STG.E desc[UR4][R2.64], R5 ;  /* 0x0000000502007986 */ /* 0x002fe2000c101904 */
[----:B------:R-:W-:Y:S05]  /*0090*/  EXIT ;  /* 0x000000000000794d */ /* 0x000fea0003800000 */
.L_x_0:
[----:B------:R-:W-:-:S00]  /*00a0*/  BRA `(.L_x_0) ;  /* 0xfffffffc00fc7947 */ /* 0x000fc0000383ffff */
[----:B------:R-:W-:-:S00]  /*00b0*/  NOP ;  /* 0x0000000000007918 */ /* 0x000fc00000000000 */
        /* <DEDUP_REMOVED lines=12> */
.L_x_1:


//--------------------- .nv.shared.reserved.0     --------------------------
	.section	.nv.shared.reserved.0,"aw",@nobits
	.weak		__nv_reservedSMEM_offset_0_alias
	.size		__nv_reservedSMEM_offset_0_alias, 0, 64
	.other		__nv_reservedSMEM_offset_0_alias,@"STO_CUDA_RESERVED_SHARED STV_DEFAULT"
__nv_reservedSMEM_offset_0_alias:
	.zero		0
	.zero		64


//--------------------- .nv.constant0._Z12simpleKernelPii --------------------------
	.section	.nv.constant0._Z12simpleKernelPii,"a",@progbits
	.sectionflags	@""
	.align	4
.nv.constant0._Z12simpleKernelPii:
	.zero		908


//--------------------- SYMBOLS --------------------------

	.type		.nv.reservedSmem.offset0,@object
	.size		.nv.reservedSmem.offset0,0x4
